//
// Generated by NVIDIA NVVM Compiler
//
// Compiler Build ID: CL-36424714
// Cuda compilation tools, release 13.0, V13.0.88
// Based on NVVM 20.0.0
//

.version 9.0
.target sm_100
.address_size 64

	// .globl	_Z16persistentKernelPfii

.visible .entry _Z16persistentKernelPfii(
	.param .u64 .ptr .align 1 _Z16persistentKernelPfii_param_0,
	.param .u32 _Z16persistentKernelPfii_param_1,
	.param .u32 _Z16persistentKernelPfii_param_2
)
{
	.reg .pred 	%p<8>;
	.reg .b32 	%r<33>;
	.reg .b32 	%f<3>;
	.reg .b64 	%rd<12>;

	ld.param.u64 	%rd4, [_Z16persistentKernelPfii_param_0];
	ld.param.u32 	%r9, [_Z16persistentKernelPfii_param_1];
	ld.param.u32 	%r10, [_Z16persistentKernelPfii_param_2];
	// begin inline asm
	mov.u32 %r11, %envreg2;
	// end inline asm
	cvt.u64.u32 	%rd5, %r11;
	// begin inline asm
	mov.u32 %r12, %envreg1;
	// end inline asm
	cvt.u64.u32 	%rd6, %r12;
	shl.b64 	%rd7, %rd6, 32;
	or.b64  	%rd1, %rd7, %rd5;
	mov.u32 	%r1, %ctaid.x;
	mov.u32 	%r13, %ntid.x;
	mov.u32 	%r2, %tid.x;
	mad.lo.s32 	%r3, %r1, %r13, %r2;
	setp.lt.s32 	%p1, %r10, 1;
	@%p1 bra 	$L__BB0_10;
	cvta.to.global.u64 	%rd8, %rd4;
	mul.wide.s32 	%rd9, %r3, 4;
	add.s64 	%rd2, %rd8, %rd9;
	add.s64 	%rd3, %rd1, 4;
	mov.u32 	%r15, %tid.y;
	add.s32 	%r16, %r2, %r15;
	mov.u32 	%r17, %tid.z;
	or.b32  	%r4, %r16, %r17;
	mov.u32 	%r18, %nctaid.x;
	mov.u32 	%r19, %nctaid.y;
	mul.lo.s32 	%r20, %r18, %r19;
	mov.u32 	%r21, %nctaid.z;
	mul.lo.s32 	%r22, %r20, %r21;
	mov.u32 	%r23, %ctaid.y;
	add.s32 	%r24, %r1, %r23;
	mov.u32 	%r25, %ctaid.z;
	neg.s32 	%r26, %r25;
	setp.eq.s32 	%p2, %r24, %r26;
	sub.s32 	%r27, -2147483647, %r22;
	selp.b32 	%r5, %r27, 1, %p2;
	mov.b32 	%r32, 0;
$L__BB0_2:
	setp.ge.s32 	%p3, %r3, %r9;
	@%p3 bra 	$L__BB0_4;
	ld.global.f32 	%f1, [%rd2];
	fma.rn.f32 	%f2, %f1, 0f3F000000, 0f3F800000;
	st.global.f32 	[%rd2], %f2;
$L__BB0_4:
	setp.ne.s64 	%p4, %rd1, 0;
	@%p4 bra 	$L__BB0_6;
	// begin inline asm
	trap;
	// end inline asm
$L__BB0_6:
	setp.ne.s32 	%p5, %r4, 0;
	barrier.sync 	0;
	@%p5 bra 	$L__BB0_9;
	// begin inline asm
	atom.add.release.gpu.u32 %r28,[%rd3],%r5;
	// end inline asm
$L__BB0_8:
	// begin inline asm
	ld.acquire.gpu.u32 %r30,[%rd3];
	// end inline asm
	xor.b32  	%r31, %r30, %r28;
	setp.gt.s32 	%p6, %r31, -1;
	@%p6 bra 	$L__BB0_8;
$L__BB0_9:
	barrier.sync 	0;
	add.s32 	%r32, %r32, 1;
	setp.ne.s32 	%p7, %r32, %r10;
	@%p7 bra 	$L__BB0_2;
$L__BB0_10:
	ret;

}
	// .globl	_Z29stream_ordered_memory_examplev
.visible .entry _Z29stream_ordered_memory_examplev()
{


	ret;

}
	// .globl	_Z11tma_examplev
.visible .entry _Z11tma_examplev()
{


	ret;

}


// ===== COMPILED SASS (sm_100) =====

	.target	sm_100

	.elftype	@"ET_EXEC"


//--------------------- .note.nv.tkinfo           --------------------------
	.section	.note.nv.tkinfo,"",@"SHT_NOTE"
	.sectionflags	@"SHF_NOTE_NV_TKINFO"
	.tkinfo
        /*0018*/ 	.word	0x00000002
        /*0030*/ 	.string	""
        /*0030*/ 	.string	"ptxas"
        /*0030*/ 	.string	"Cuda compilation tools, release 13.0, V13.0.88"
        /*0030*/ 	.string	"Build cuda_13.0.r13.0/compiler.36424714_0"
        /*0030*/ 	.string	"-arch sm_100 -m 64 "



//--------------------- .note.nv.cuinfo           --------------------------
	.section	.note.nv.cuinfo,"",@"SHT_NOTE"
	.sectionflags	@"SHF_NOTE_NV_CUINFO"
        /*0018*/ 	.short	0x0002
        /*001a*/ 	.short	0x0064
        /*001c*/ 	.short	0x0082
	.zero		2


//--------------------- .nv.info                  --------------------------
	.section	.nv.info,"",@"SHT_CUDA_INFO"
	.align	4


	//----- nvinfo : EIATTR_REGCOUNT
	.align		4
        /*0000*/ 	.byte	0x04, 0x2f
        /*0002*/ 	.short	(.L_1 - .L_0)
	.align		4
.L_0:
        /*0004*/ 	.word	index@(_Z16persistentKernelPfii)
        /*0008*/ 	.word	0x0000000e


	//----- nvinfo : EIATTR_FRAME_SIZE
	.align		4
.L_1:
        /*000c*/ 	.byte	0x04, 0x11
        /*000e*/ 	.short	(.L_3 - .L_2)
	.align		4
.L_2:
        /*0010*/ 	.word	index@(_Z16persistentKernelPfii)
        /*0014*/ 	.word	0x00000000


	//----- nvinfo : EIATTR_REGCOUNT
	.align		4
.L_3:
        /*0018*/ 	.byte	0x04, 0x2f
        /*001a*/ 	.short	(.L_5 - .L_4)
	.align		4
.L_4:
        /*001c*/ 	.word	index@(_Z29stream_ordered_memory_examplev)
        /*0020*/ 	.word	0x00000004


	//----- nvinfo : EIATTR_FRAME_SIZE
	.align		4
.L_5:
        /*0024*/ 	.byte	0x04, 0x11
        /*0026*/ 	.short	(.L_7 - .L_6)
	.align		4
.L_6:
        /*0028*/ 	.word	index@(_Z29stream_ordered_memory_examplev)
        /*002c*/ 	.word	0x00000000


	//----- nvinfo : EIATTR_REGCOUNT
	.align		4
.L_7:
        /*0030*/ 	.byte	0x04, 0x2f
        /*0032*/ 	.short	(.L_9 - .L_8)
	.align		4
.L_8:
        /*0034*/ 	.word	index@(_Z11tma_examplev)
        /*0038*/ 	.word	0x00000004


	//----- nvinfo : EIATTR_FRAME_SIZE
	.align		4
.L_9:
        /*003c*/ 	.byte	0x04, 0x11
        /*003e*/ 	.short	(.L_11 - .L_10)
	.align		4
.L_10:
        /*0040*/ 	.word	index@(_Z11tma_examplev)
        /*0044*/ 	.word	0x00000000


	//----- nvinfo : EIATTR_MIN_STACK_SIZE
	.align		4
.L_11:
        /*0048*/ 	.byte	0x04, 0x12
        /*004a*/ 	.short	(.L_13 - .L_12)
	.align		4
.L_12:
        /*004c*/ 	.word	index@(_Z11tma_examplev)
        /*0050*/ 	.word	0x00000000


	//----- nvinfo : EIATTR_MIN_STACK_SIZE
	.align		4
.L_13:
        /*0054*/ 	.byte	0x04, 0x12
        /*0056*/ 	.short	(.L_15 - .L_14)
	.align		4
.L_14:
        /*0058*/ 	.word	index@(_Z29stream_ordered_memory_examplev)
        /*005c*/ 	.word	0x00000000


	//----- nvinfo : EIATTR_MIN_STACK_SIZE
	.align		4
.L_15:
        /*0060*/ 	.byte	0x04, 0x12
        /*0062*/ 	.short	(.L_17 - .L_16)
	.align		4
.L_16:
        /*0064*/ 	.word	index@(_Z16persistentKernelPfii)
        /*0068*/ 	.word	0x00000000
.L_17:


//--------------------- .nv.compat                --------------------------
	.section	.nv.compat,"",@"SHT_CUDA_COMPAT_INFO"
	.align	4
        /*0000*/ 	.byte	0x02, 0x09, 0x00, 0x00, 0x02, 0x02, 0x01, 0x00, 0x02, 0x05, 0x05, 0x00, 0x03, 0x07, 0x01, 0x01
        /*0010*/ 	.byte	0x02, 0x03, 0x00, 0x00, 0x02, 0x06, 0x01, 0x00, 0x04, 0x0b, 0x08, 0x00, 0x09, 0x00, 0x00, 0x00
        /*0020*/ 	.byte	0x00, 0x00, 0x00, 0x00


//--------------------- .nv.info._Z11tma_examplev --------------------------
	.section	.nv.info._Z11tma_examplev,"",@"SHT_CUDA_INFO"
	.sectionflags	@""
	.align	4


	//----- nvinfo : EIATTR_CUDA_API_VERSION
	.align		4
        /*0000*/ 	.byte	0x04, 0x37
        /*0002*/ 	.short	(.L_19 - .L_18)
.L_18:
        /*0004*/ 	.word	0x00000082


	//----- nvinfo : EIATTR_SPARSE_MMA_MASK
	.align		4
.L_19:
        /*0008*/ 	.byte	0x03, 0x50
        /*000a*/ 	.short	0x0000


	//----- nvinfo : EIATTR_MAXREG_COUNT
	.align		4
        /*000c*/ 	.byte	0x03, 0x1b
        /*000e*/ 	.short	0x00ff


	//----- nvinfo : EIATTR_MERCURY_ISA_VERSION
	.align		4
        /*0010*/ 	.byte	0x03, 0x5f
        /*0012*/ 	.short	0x0101


	//----- nvinfo : EIATTR_VRC_CTA_INIT_COUNT
	.align		4
        /*0014*/ 	.byte	0x02, 0x4a
	.zero		1
	.zero		1


	//----- nvinfo : EIATTR_EXIT_INSTR_OFFSETS
	.align		4
        /*0018*/ 	.byte	0x04, 0x1c
        /*001a*/ 	.short	(.L_21 - .L_20)


	//   ....[0]....
.L_20:
        /*001c*/ 	.word	0x00000010


	//----- nvinfo : EIATTR_SW_WAR
	.align		4
.L_21:
        /*0020*/ 	.byte	0x04, 0x36
        /*0022*/ 	.short	(.L_23 - .L_22)
.L_22:
        /*0024*/ 	.word	0x00000008
.L_23:


//--------------------- .nv.info._Z29stream_ordered_memory_examplev --------------------------
	.section	.nv.info._Z29stream_ordered_memory_examplev,"",@"SHT_CUDA_INFO"
	.sectionflags	@""
	.align	4


	//----- nvinfo : EIATTR_CUDA_API_VERSION
	.align		4
        /*0000*/ 	.byte	0x04, 0x37
        /*0002*/ 	.short	(.L_25 - .L_24)
.L_24:
        /*0004*/ 	.word	0x00000082


	//----- nvinfo : EIATTR_SPARSE_MMA_MASK
	.align		4
.L_25:
        /*0008*/ 	.byte	0x03, 0x50
        /*000a*/ 	.short	0x0000


	//----- nvinfo : EIATTR_MAXREG_COUNT
	.align		4
        /*000c*/ 	.byte	0x03, 0x1b
        /*000e*/ 	.short	0x00ff


	//----- nvinfo : EIATTR_MERCURY_ISA_VERSION
	.align		4
        /*0010*/ 	.byte	0x03, 0x5f
        /*0012*/ 	.short	0x0101


	//----- nvinfo : EIATTR_VRC_CTA_INIT_COUNT
	.align		4
        /*0014*/ 	.byte	0x02, 0x4a
	.zero		1
	.zero		1


	//----- nvinfo : EIATTR_EXIT_INSTR_OFFSETS
	.align		4
        /*0018*/ 	.byte	0x04, 0x1c
        /*001a*/ 	.short	(.L_27 - .L_26)


	//   ....[0]....
.L_26:
        /*001c*/ 	.word	0x00000010


	//----- nvinfo : EIATTR_SW_WAR
	.align		4
.L_27:
        /*0020*/ 	.byte	0x04, 0x36
        /*0022*/ 	.short	(.L_29 - .L_28)
.L_28:
        /*0024*/ 	.word	0x00000008
.L_29:


//--------------------- .nv.info._Z16persistentKernelPfii --------------------------
	.section	.nv.info._Z16persistentKernelPfii,"",@"SHT_CUDA_INFO"
	.sectionflags	@""
	.align	4


	//----- nvinfo : EIATTR_CUDA_API_VERSION
	.align		4
        /*0000*/ 	.byte	0x04, 0x37
        /*0002*/ 	.short	(.L_31 - .L_30)
.L_30:
        /*0004*/ 	.word	0x00000082


	//----- nvinfo : EIATTR_KPARAM_INFO
	.align		4
.L_31:
        /*0008*/ 	.byte	0x04, 0x17
        /*000a*/ 	.short	(.L_33 - .L_32)
.L_32:
        /*000c*/ 	.word	0x00000000
        /*0010*/ 	.short	0x0002
        /*0012*/ 	.short	0x000c
        /*0014*/ 	.byte	0x00, 0xf0, 0x11, 0x00


	//----- nvinfo : EIATTR_KPARAM_INFO
	.align		4
.L_33:
        /*0018*/ 	.byte	0x04, 0x17
        /*001a*/ 	.short	(.L_35 - .L_34)
.L_34:
        /*001c*/ 	.word	0x00000000
        /*0020*/ 	.short	0x0001
        /*0022*/ 	.short	0x0008
        /*0024*/ 	.byte	0x00, 0xf0, 0x11, 0x00


	//----- nvinfo : EIATTR_KPARAM_INFO
	.align		4
.L_35:
        /*0028*/ 	.byte	0x04, 0x17
        /*002a*/ 	.short	(.L_37 - .L_36)
.L_36:
        /*002c*/ 	.word	0x00000000
        /*0030*/ 	.short	0x0000
        /*0032*/ 	.short	0x0000
        /*0034*/ 	.byte	0x00, 0xf5, 0x21, 0x00


	//----- nvinfo : EIATTR_SPARSE_MMA_MASK
	.align		4
.L_37:
        /*0038*/ 	.byte	0x03, 0x50
        /*003a*/ 	.short	0x0000


	//----- nvinfo : EIATTR_MAXREG_COUNT
	.align		4
        /*003c*/ 	.byte	0x03, 0x1b
        /*003e*/ 	.short	0x00ff


	//----- nvinfo : EIATTR_NUM_BARRIERS
	.align		4
        /*0040*/ 	.byte	0x02, 0x4c
        /*0042*/ 	.byte	0x01
	.zero		1


	//----- nvinfo : EIATTR_MERCURY_ISA_VERSION
	.align		4
        /*0044*/ 	.byte	0x03, 0x5f
        /*0046*/ 	.short	0x0101


	//----- nvinfo : EIATTR_INT_WARP_WIDE_INSTR_OFFSETS
	.align		4
        /*0048*/ 	.byte	0x04, 0x31
        /*004a*/ 	.short	(.L_39 - .L_38)


	//   ....[0]....
.L_38:
        /*004c*/ 	.word	0x00000370


	//   ....[1]....
        /*0050*/ 	.word	0x00000450


	//----- nvinfo : EIATTR_COOP_GROUP_MASK_REGIDS
	.align		4
.L_39:
        /*0054*/ 	.byte	0x04, 0x29
        /*0056*/ 	.short	(.L_41 - .L_40)


	//   ....[0]....
.L_40:
        /*0058*/ 	.word	0xffffffff


	//   ....[1]....
        /*005c*/ 	.word	0xffffffff


	//   ....[2]....
        /*0060*/ 	.word	0x05000000


	//   ....[3]....
        /*0064*/ 	.word	0x05000000


	//----- nvinfo : EIATTR_COOP_GROUP_INSTR_OFFSETS
	.align		4
.L_41:
        /*0068*/ 	.byte	0x04, 0x28
        /*006a*/ 	.short	(.L_43 - .L_42)


	//   ....[0]....
.L_42:
        /*006c*/ 	.word	0x00000330


	//   ....[1]....
        /*0070*/ 	.word	0x00000500


	//   ....[2]....
        /*0074*/ 	.word	0x000005d0


	//   ....[3]....
        /*0078*/ 	.word	0x00000680


	//----- nvinfo : EIATTR_VRC_CTA_INIT_COUNT
	.align		4
.L_43:
        /*007c*/ 	.byte	0x02, 0x4a
	.zero		1
	.zero		1


	//----- nvinfo : EIATTR_EXIT_INSTR_OFFSETS
	.align		4
        /*0080*/ 	.byte	0x04, 0x1c
        /*0082*/ 	.short	(.L_45 - .L_44)


	//   ....[0]....
.L_44:
        /*0084*/ 	.word	0x00000030


	//   ....[1]....
        /*0088*/ 	.word	0x00000550


	//----- nvinfo : EIATTR_CRS_STACK_SIZE
	.align		4
.L_45:
        /*008c*/ 	.byte	0x04, 0x1e
        /*008e*/ 	.short	(.L_47 - .L_46)
.L_46:
        /*0090*/ 	.word	0x00000000


	//----- nvinfo : EIATTR_CBANK_PARAM_SIZE
	.align		4
.L_47:
        /*0094*/ 	.byte	0x03, 0x19
        /*0096*/ 	.short	0x0010


	//----- nvinfo : EIATTR_PARAM_CBANK
	.align		4
        /*0098*/ 	.byte	0x04, 0x0a
        /*009a*/ 	.short	(.L_49 - .L_48)
	.align		4
.L_48:
        /*009c*/ 	.word	index@(.nv.constant0._Z16persistentKernelPfii)
        /*00a0*/ 	.short	0x0380
        /*00a2*/ 	.short	0x0010


	//----- nvinfo : EIATTR_SW_WAR
	.align		4
.L_49:
        /*00a4*/ 	.byte	0x04, 0x36
        /*00a6*/ 	.short	(.L_51 - .L_50)
.L_50:
        /*00a8*/ 	.word	0x00000008
.L_51:


//--------------------- .nv.callgraph             --------------------------
	.section	.nv.callgraph,"",@"SHT_CUDA_CALLGRAPH"
	.align	4
	.sectionentsize	8
	.align		4
        /*0000*/ 	.word	0x00000000
	.align		4
        /*0004*/ 	.word	0xffffffff
	.align		4
        /*0008*/ 	.word	0x00000000
	.align		4
        /*000c*/ 	.word	0xfffffffe
	.align		4
        /*0010*/ 	.word	0x00000000
	.align		4
        /*0014*/ 	.word	0xfffffffd
	.align		4
        /*0018*/ 	.word	0x00000000
	.align		4
        /*001c*/ 	.word	0xfffffffc


//--------------------- .text._Z11tma_examplev    --------------------------
	.section	.text._Z11tma_examplev,"ax",@progbits
	.align	128
        .global         _Z11tma_examplev
        .type           _Z11tma_examplev,@function
        .size           _Z11tma_examplev,(.L_x_18 - _Z11tma_examplev)
        .other          _Z11tma_examplev,@"STO_CUDA_ENTRY STV_DEFAULT"
_Z11tma_examplev:
.text._Z11tma_examplev:
[----:B------:R-:W-:Y:S01]  /*0000*/  LDC R1, c[0x0][0x37c] ;  /* 0x0000df00ff017b82 */ /* 0x000fe20000000800 */
[----:B------:R-:W-:Y:S05]  /*0010*/  EXIT ;  /* 0x000000000000794d */ /* 0x000fea0003800000 */
.L_x_0:
[----:B------:R-:W-:-:S00]  /*0020*/  BRA `(.L_x_0) ;  /* 0xfffffffc00fc7947 */ /* 0x000fc0000383ffff */
[----:B------:R-:W-:-:S00]  /*0030*/  NOP ;  /* 0x0000000000007918 */ /* 0x000fc00000000000 */
        /* <DEDUP_REMOVED lines=12> */
.L_x_18:


//--------------------- .text._Z29stream_ordered_memory_examplev --------------------------
	.section	.text._Z29stream_ordered_memory_examplev,"ax",@progbits
	.align	128
        .global         _Z29stream_ordered_memory_examplev
        .type           _Z29stream_ordered_memory_examplev,@function
        .size           _Z29stream_ordered_memory_examplev,(.L_x_19 - _Z29stream_ordered_memory_examplev)
        .other          _Z29stream_ordered_memory_examplev,@"STO_CUDA_ENTRY STV_DEFAULT"
_Z29stream_ordered_memory_examplev:
.text._Z29stream_ordered_memory_examplev:
[----:B------:R-:W-:Y:S01]  /*0000*/  LDC R1, c[0x0][0x37c] ;  /* 0x0000df00ff017b82 */ /* 0x000fe20000000800 */
[----:B------:R-:W-:Y:S05]  /*0010*/  EXIT ;  /* 0x000000000000794d */ /* 0x000fea0003800000 */
.L_x_1:
        /* <DEDUP_REMOVED lines=14> */
.L_x_19:


//--------------------- .text._Z16persistentKernelPfii --------------------------
	.section	.text._Z16persistentKernelPfii,"ax",@progbits
	.align	128
        .global         _Z16persistentKernelPfii
        .type           _Z16persistentKernelPfii,@function
        .size           _Z16persistentKernelPfii,(.L_x_20 - _Z16persistentKernelPfii)
        .other          _Z16persistentKernelPfii,@"STO_CUDA_ENTRY STV_DEFAULT"
_Z16persistentKernelPfii:
.text._Z16persistentKernelPfii:
[----:B------:R-:W-:Y:S08]  /*0000*/  LDC R1, c[0x0][0x37c] ;  /* 0x0000df00ff017b82 */ /* 0x000ff00000000800 */
[----:B------:R-:W0:Y:S02]  /*0010*/  LDC R0, c[0x0][0x38c] ;  /* 0x0000e300ff007b82 */ /* 0x000e240000000800 */
[----:B0-----:R-:W-:-:S13]  /*0020*/  ISETP.GE.AND P0, PT, R0, 0x1, PT ;  /* 0x000000010000780c */ /* 0x001fda0003f06270 */
[----:B------:R-:W-:Y:S05]  /*0030*/  @!P0 EXIT ;  /* 0x000000000000894d */ /* 0x000fea0003800000 */
[----:B------:R-:W0:Y:S01]  /*0040*/  S2R R7, SR_CTAID.X ;  /* 0x0000000000077919 */ /* 0x000e220000002500 */
[----:B------:R-:W1:Y:S01]  /*0050*/  LDCU UR10, c[0x0][0x360] ;  /* 0x00006c00ff0a77ac */ /* 0x000e620008000800 */
[----:B------:R-:W2:Y:S01]  /*0060*/  LDC.64 R2, c[0x0][0x380] ;  /* 0x0000e000ff027b82 */ /* 0x000ea20000000a00 */
[----:B------:R-:W-:Y:S01]  /*0070*/  HFMA2 R10, -RZ, RZ, 0, 0 ;  /* 0x00000000ff0a7431 */ /* 0x000fe200000001ff */
[----:B------:R-:W0:Y:S01]  /*0080*/  S2R R0, SR_CTAID.Y ;  /* 0x0000000000007919 */ /* 0x000e220000002600 */
[----:B------:R-:W3:Y:S01]  /*0090*/  LDCU UR4, c[0x0][0x370] ;  /* 0x00006e00ff0477ac */ /* 0x000ee20008000800 */
[----:B------:R-:W4:Y:S01]  /*00a0*/  S2R R6, SR_CTAID.Z ;  /* 0x0000000000067919 */ /* 0x000f220000002700 */
[----:B------:R-:W5:Y:S01]  /*00b0*/  LDCU UR5, c[0x0][0x374] ;  /* 0x00006e80ff0577ac */ /* 0x000f620008000800 */
[----:B------:R-:W1:Y:S01]  /*00c0*/  S2R R4, SR_TID.X ;  /* 0x0000000000047919 */ /* 0x000e620000002100 */
[----:B------:R-:W0:Y:S01]  /*00d0*/  LDCU UR6, c[0x0][0x378] ;  /* 0x00006f00ff0677ac */ /* 0x000e220008000800 */
[----:B------:R-:W1:Y:S01]  /*00e0*/  S2R R5, SR_TID.Y ;  /* 0x0000000000057919 */ /* 0x000e620000002200 */
[----:B------:R-:W0:Y:S01]  /*00f0*/  LDCU.64 UR8, c[0x0][0x358] ;  /* 0x00006b00ff0877ac */ /* 0x000e220008000a00 */
[----:B------:R-:W2:Y:S01]  /*0100*/  S2R R9, SR_TID.Z ;  /* 0x0000000000097919 */ /* 0x000ea20000002300 */
[----:B------:R-:W-:-:S05]  /*0110*/  CS2R.32 R11, SR_CgaSize ;  /* 0x00000000000b7805 */ /* 0x000fca0000008a00 */
[----:B------:R-:W-:-:S05]  /*0120*/  IMAD R11, R11, -0xa0, RZ ;  /* 0xffffff600b0b7824 */ /* 0x000fca00078e02ff */
[----:B------:R-:W-:-:S14]  /*0130*/  R2UR UR7, R11 ;  /* 0x000000000b0772ca */ /* 0x000fdc00000e0000 */
[----:B------:R-:W0:Y:S01]  /*0140*/  LDCU UR7, c[0x0][UR7+0x258] ;  /* 0x00004b00070777ac */ /* 0x000e220008000800 */
[----:B---3--:R-:W-:-:S04]  /*0150*/  UIADD3 UR4, UPT, UPT, URZ, -UR4, URZ ;  /* 0x80000004ff047290 */ /* 0x008fc8000fffe0ff */
[----:B-----5:R-:W-:Y:S01]  /*0160*/  UIMAD UR4, UR4, UR5, URZ ;  /* 0x00000005040472a4 */ /* 0x020fe2000f8e02ff */
[----:B------:R-:W-:-:S05]  /*0170*/  CS2R.32 R11, SR_CgaSize ;  /* 0x00000000000b7805 */ /* 0x000fca0000008a00 */
[----:B------:R-:W-:-:S05]  /*0180*/  IMAD R11, R11, -0xa0, RZ ;  /* 0xffffff600b0b7824 */ /* 0x000fca00078e02ff */
[----:B------:R-:W-:-:S14]  /*0190*/  R2UR UR5, R11 ;  /* 0x000000000b0572ca */ /* 0x000fdc00000e0000 */
[----:B------:R-:W3:Y:S01]  /*01a0*/  LDCU UR5, c[0x0][UR5+0x254] ;  /* 0x00004a80050577ac */ /* 0x000ee20008000800 */
[----:B0-----:R-:W-:Y:S01]  /*01b0*/  UIMAD UR4, UR6, UR4, -0x7fffffff ;  /* 0x80000001060474a4 */ /* 0x001fe2000f8e0204 */
[C---:B------:R-:W-:Y:S02]  /*01c0*/  IMAD.IADD R0, R7.reuse, 0x1, R0 ;  /* 0x0000000107007824 */ /* 0x040fe400078e0200 */
[----:B----4-:R-:W-:Y:S02]  /*01d0*/  IMAD.MOV R11, RZ, RZ, -R6 ;  /* 0x000000ffff0b7224 */ /* 0x010fe400078e0a06 */
[----:B-1----:R-:W-:-:S03]  /*01e0*/  IMAD R7, R7, UR10, R4 ;  /* 0x0000000a07077c24 */ /* 0x002fc6000f8e0204 */
[----:B------:R-:W-:Y:S01]  /*01f0*/  ISETP.NE.AND P0, PT, R0, R11, PT ;  /* 0x0000000b0000720c */ /* 0x000fe20003f05270 */
[----:B------:R-:W-:Y:S02]  /*0200*/  IMAD.IADD R0, R4, 0x1, R5 ;  /* 0x0000000104007824 */ /* 0x000fe400078e0205 */
[----:B--2---:R-:W-:-:S10]  /*0210*/  IMAD.WIDE R2, R7, 0x4, R2 ;  /* 0x0000000407027825 */ /* 0x004fd400078e0202 */
[----:B------:R-:W-:Y:S01]  /*0220*/  VOTEU.ANY UP0, P0 ;  /* 0x0000000000ff7886 */ /* 0x000fe20000000100 */
[----:B------:R-:W-:Y:S01]  /*0230*/  LOP3.LUT P0, RZ, R0, R9, RZ, 0xfc, !PT ;  /* 0x0000000900ff7212 */ /* 0x000fe2000780fcff */
[----:B---3--:R-:W-:-:S12]  /*0240*/  USEL UR4, UR4, 0x1, !UP0 ;  /* 0x0000000104047887 */ /* 0x008fd8000c000000 */
.L_x_10:
[----:B0-----:R-:W0:Y:S01]  /*0250*/  LDCU UR6, c[0x0][0x388] ;  /* 0x00007100ff0677ac */ /* 0x001e220008000800 */
[----:B------:R-:W-:Y:S01]  /*0260*/  BSSY.RECONVERGENT B0, `(.L_x_2) ;  /* 0x0000007000007945 */ /* 0x000fe20003800200 */
[----:B0-----:R-:W-:-:S13]  /*0270*/  ISETP.GE.AND P1, PT, R7, UR6, PT ;  /* 0x0000000607007c0c */ /* 0x001fda000bf26270 */
[----:B------:R-:W-:Y:S05]  /*0280*/  @P1 BRA `(.L_x_3) ;  /* 0x0000000000101947 */ /* 0x000fea0003800000 */
[----:B------:R-:W2:Y:S01]  /*0290*/  LDG.E R0, desc[UR8][R2.64] ;  /* 0x0000000802007981 */ /* 0x000ea2000c1e1900 */
[----:B------:R-:W-:-:S04]  /*02a0*/  IMAD.MOV.U32 R5, RZ, RZ, 0x3f000000 ;  /* 0x3f000000ff057424 */ /* 0x000fc800078e00ff */
[----:B--2---:R-:W-:-:S05]  /*02b0*/  FFMA R5, R0, R5, 1 ;  /* 0x3f80000000057423 */ /* 0x004fca0000000005 */
[----:B------:R0:W-:Y:S02]  /*02c0*/  STG.E desc[UR8][R2.64], R5 ;  /* 0x0000000502007986 */ /* 0x0001e4000c101908 */
.L_x_3:
[----:B------:R-:W-:Y:S05]  /*02d0*/  BSYNC.RECONVERGENT B0 ;  /* 0x0000000000007941 */ /* 0x000fea0003800200 */
.L_x_2:
[----:B------:R-:W-:-:S04]  /*02e0*/  UISETP.NE.U32.AND UP0, UPT, UR7, URZ, UPT ;  /* 0x000000ff0700728c */ /* 0x000fc8000bf05070 */
[----:B------:R-:W-:-:S09]  /*02f0*/  UISETP.NE.AND.EX UP0, UPT, UR5, URZ, UPT, UP0 ;  /* 0x000000ff0500728c */ /* 0x000fd2000bf05300 */
[----:B------:R-:W-:Y:S05]  /*0300*/  BRA.U !UP0, `(.L_x_4) ;  /* 0x0000000108947547 */ /* 0x000fea000b800000 */
[----:B------:R-:W-:-:S03]  /*0310*/  UMOV UR6, 0xffffffff ;  /* 0xffffffff00067882 */ /* 0x000fc60000000000 */
[----:B------:R-:W-:Y:S05]  /*0320*/  BRA.DIV UR6, `(.L_x_5) ;  /* 0x0000000206907947 */ /* 0x000fea000b800000 */
[----:B------:R-:W-:Y:S06]  /*0330*/  BAR.SYNC.DEFER_BLOCKING 0x0 ;  /* 0x0000000000007b1d */ /* 0x000fec0000010000 */
.L_x_13:
[----:B------:R-:W-:Y:S04]  /*0340*/  BSSY B0, `(.L_x_6) ;  /* 0x0000019000007945 */ /* 0x000fe80003800000 */
[----:B------:R-:W-:Y:S05]  /*0350*/  @P0 BRA `(.L_x_7) ;  /* 0x00000000005c0947 */ /* 0x000fea0003800000 */
[----:B0-----:R-:W0:Y:S01]  /*0360*/  S2R R5, SR_LANEID ;  /* 0x0000000000057919 */ /* 0x001e220000000000 */
[----:B------:R-:W-:Y:S01]  /*0370*/  VOTEU.ANY UR6, UPT, PT ;  /* 0x0000000000067886 */ /* 0x000fe200038e0100 */
[----:B------:R-:W-:Y:S01]  /*0380*/  IMAD.U32 R4, RZ, RZ, UR7 ;  /* 0x00000007ff047e24 */ /* 0x000fe2000f8e00ff */
[----:B------:R-:W-:Y:S08]  /*0390*/  FLO.U32 R6, UR6 ;  /* 0x0000000600067d00 */ /* 0x000ff000080e0000 */
[----:B------:R-:W1:Y:S02]  /*03a0*/  POPC R0, UR6 ;  /* 0x0000000600007d09 */ /* 0x000e640008000000 */
[----:B-1----:R-:W-:Y:S01]  /*03b0*/  IMAD R9, R0, UR4, RZ ;  /* 0x0000000400097c24 */ /* 0x002fe2000f8e02ff */
[----:B0-----:R-:W-:-:S02]  /*03c0*/  ISETP.EQ.U32.AND P1, PT, R6, R5, PT ;  /* 0x000000050600720c */ /* 0x001fc40003f22070 */
[----:B------:R-:W-:-:S11]  /*03d0*/  MOV R5, UR5 ;  /* 0x0000000500057c02 */ /* 0x000fd60008000f00 */
[----:B------:R-:W-:Y:S06]  /*03e0*/  @P1 MEMBAR.ALL.GPU ;  /* 0x0000000000001992 */ /* 0x000fec000000a000 */
[----:B------:R-:W-:-:S00]  /*03f0*/  @P1 ERRBAR ;  /* 0x00000000000019ab */ /* 0x000fc00000000000 */
[----:B------:R-:W-:Y:S06]  /*0400*/  @P1 CGAERRBAR ;  /* 0x00000000000015ab */ /* 0x000fec0000000000 */
[----:B------:R-:W2:Y:S01]  /*0410*/  @P1 ATOM.E.ADD.STRONG.GPU PT, R9, desc[UR8][R4.64+0x4], R9 ;  /* 0x800004090409198a */ /* 0x000ea200081ef108 */
[----:B------:R-:W0:Y:S02]  /*0420*/  S2R R8, SR_LTMASK ;  /* 0x0000000000087919 */ /* 0x000e240000003900 */
[----:B0-----:R-:W-:-:S04]  /*0430*/  LOP3.LUT R8, R8, UR6, RZ, 0xc0, !PT ;  /* 0x0000000608087c12 */ /* 0x001fc8000f8ec0ff */
[----:B------:R-:W0:Y:S01]  /*0440*/  POPC R11, R8 ;  /* 0x00000008000b7309 */ /* 0x000e220000000000 */
[----:B--2---:R-:W0:Y:S02]  /*0450*/  SHFL.IDX PT, R0, R9, R6, 0x1f ;  /* 0x00001f0609007589 */ /* 0x004e2400000e0000 */
[----:B0-----:R-:W-:-:S07]  /*0460*/  IMAD R0, R11, UR4, R0 ;  /* 0x000000040b007c24 */ /* 0x001fce000f8e0200 */
.L_x_8:
[----:B------:R-:W2:Y:S04]  /*0470*/  LD.E.STRONG.GPU R9, desc[UR8][R4.64+0x4] ;  /* 0x0000040804097980 */ /* 0x000ea8000c10f900 */
[----:B--2---:R-:W-:Y:S01]  /*0480*/  CCTL.IVALL ;  /* 0x00000000ff00798f */ /* 0x004fe20002000000 */
[----:B------:R-:W-:Y:S05]  /*0490*/  YIELD ;  /* 0x0000000000007946 */ /* 0x000fea0003800000 */
[----:B------:R-:W-:-:S04]  /*04a0*/  LOP3.LUT R9, R9, R0, RZ, 0x3c, !PT ;  /* 0x0000000009097212 */ /* 0x000fc800078e3cff */
[----:B------:R-:W-:-:S13]  /*04b0*/  ISETP.GT.AND P1, PT, R9, -0x1, PT ;  /* 0xffffffff0900780c */ /* 0x000fda0003f24270 */
[----:B------:R-:W-:Y:S05]  /*04c0*/  @P1 BRA `(.L_x_8) ;  /* 0xfffffffc00e81947 */ /* 0x000fea000383ffff */
.L_x_7:
[----:B------:R-:W-:Y:S05]  /*04d0*/  BSYNC B0 ;  /* 0x0000000000007941 */ /* 0x000fea0003800000 */
.L_x_6:
[----:B------:R-:W-:-:S03]  /*04e0*/  UMOV UR6, 0xffffffff ;  /* 0xffffffff00067882 */ /* 0x000fc60000000000 */
[----:B------:R-:W-:Y:S05]  /*04f0*/  BRA.DIV UR6, `(.L_x_9) ;  /* 0x0000000206487947 */ /* 0x000fea000b800000 */
[----:B------:R-:W-:Y:S06]  /*0500*/  BAR.SYNC.DEFER_BLOCKING 0x0 ;  /* 0x0000000000007b1d */ /* 0x000fec0000010000 */
.L_x_16:
[----:B------:R-:W1:Y:S01]  /*0510*/  LDCU UR6, c[0x0][0x38c] ;  /* 0x00007180ff0677ac */ /* 0x000e620008000800 */
[----:B------:R-:W-:-:S05]  /*0520*/  VIADD R10, R10, 0x1 ;  /* 0x000000010a0a7836 */ /* 0x000fca0000000000 */
[----:B-1----:R-:W-:-:S13]  /*0530*/  ISETP.NE.AND P1, PT, R10, UR6, PT ;  /* 0x000000060a007c0c */ /* 0x002fda000bf25270 */
[----:B------:R-:W-:Y:S05]  /*0540*/  @P1 BRA `(.L_x_10) ;  /* 0xfffffffc00401947 */ /* 0x000fea000383ffff */
[----:B------:R-:W-:Y:S05]  /*0550*/  EXIT ;  /* 0x000000000000794d */ /* 0x000fea0003800000 */
.L_x_4:
[----:B------:R-:W-:Y:S05]  /*0560*/  BPT.TRAP 0x1 ;  /* 0x000000040000795c */ /* 0x000fea0000300000 */
.L_x_5:
[----:B------:R-:W-:Y:S01]  /*0570*/  BSSY B0, `(.L_x_11) ;  /* 0x0000009000007945 */ /* 0x000fe20003800000 */
[----:B0-----:R-:W-:Y:S01]  /*0580*/  CS2R R4, SRZ ;  /* 0x0000000000047805 */ /* 0x001fe2000001ff00 */
[----:B------:R-:W-:-:S07]  /*0590*/  IMAD.MOV.U32 R0, RZ, RZ, -0x1 ;  /* 0xffffffffff007424 */ /* 0x000fce00078e00ff */
[----:B------:R-:W-:Y:S05]  /*05a0*/  WARPSYNC.COLLECTIVE.ALL `(.L_x_12) ;  /* 0x0000000000147948 */ /* 0x000fea0003c00000 */
[----:B------:R-:W-:-:S04]  /*05b0*/  SHF.L.U32 R4, R4, 0x10, RZ ;  /* 0x0000001004047819 */ /* 0x000fc800000006ff */
[----:B------:R-:W-:-:S05]  /*05c0*/  LOP3.LUT R4, R4, 0xf, R5, 0xf8, !PT ;  /* 0x0000000f04047812 */ /* 0x000fca00078ef805 */
[----:B------:R0:W-:Y:S02]  /*05d0*/  BAR.SYNC.DEFER_BLOCKING R4, R4 ;  /* 0x000000040000731d */ /* 0x0001e40000010000 */
[----:B0-----:R-:W-:-:S04]  /*05e0*/  SHF.R.U32 R4, R4, 0x10, RZ ;  /* 0x0000001004047819 */ /* 0x001fc800000016ff */
[----:B------:R-:W-:Y:S05]  /*05f0*/  ENDCOLLECTIVE ;  /* 0x000000000000791b */ /* 0x000fea0003800000 */
.L_x_12:
[----:B------:R-:W-:Y:S05]  /*0600*/  BSYNC B0 ;  /* 0x0000000000007941 */ /* 0x000fea0003800000 */
.L_x_11:
[----:B------:R-:W-:Y:S05]  /*0610*/  BRA `(.L_x_13) ;  /* 0xfffffffc00487947 */ /* 0x000fea000383ffff */
.L_x_9:
[----:B------:R-:W-:Y:S01]  /*0620*/  BSSY B0, `(.L_x_14) ;  /* 0x0000009000007945 */ /* 0x000fe20003800000 */
[----:B0-----:R-:W-:Y:S02]  /*0630*/  CS2R R4, SRZ ;  /* 0x0000000000047805 */ /* 0x001fe4000001ff00 */
[----:B------:R-:W-:-:S07]  /*0640*/  MOV R0, 0xffffffff ;  /* 0xffffffff00007802 */ /* 0x000fce0000000f00 */
[----:B------:R-:W-:Y:S05]  /*0650*/  WARPSYNC.COLLECTIVE.ALL `(.L_x_15) ;  /* 0x0000000000147948 */ /* 0x000fea0003c00000 */
[----:B------:R-:W-:-:S04]  /*0660*/  SHF.L.U32 R4, R4, 0x10, RZ ;  /* 0x0000001004047819 */ /* 0x000fc800000006ff */
[----:B------:R-:W-:-:S05]  /*0670*/  LOP3.LUT R4, R4, 0xf, R5, 0xf8, !PT ;  /* 0x0000000f04047812 */ /* 0x000fca00078ef805 */
[----:B------:R0:W-:Y:S02]  /*0680*/  BAR.SYNC.DEFER_BLOCKING R4, R4 ;  /* 0x000000040000731d */ /* 0x0001e40000010000 */
[----:B0-----:R-:W-:-:S04]  /*0690*/  SHF.R.U32 R4, R4, 0x10, RZ ;  /* 0x0000001004047819 */ /* 0x001fc800000016ff */
[----:B------:R-:W-:Y:S05]  /*06a0*/  ENDCOLLECTIVE ;  /* 0x000000000000791b */ /* 0x000fea0003800000 */
.L_x_15:
[----:B------:R-:W-:Y:S05]  /*06b0*/  BSYNC B0 ;  /* 0x0000000000007941 */ /* 0x000fea0003800000 */
.L_x_14:
[----:B------:R-:W-:Y:S05]  /*06c0*/  BRA `(.L_x_16) ;  /* 0xfffffffc00907947 */ /* 0x000fea000383ffff */
.L_x_17:
        /* <DEDUP_REMOVED lines=11> */
.L_x_20:


//--------------------- .nv.shared.reserved.0     --------------------------
	.section	.nv.shared.reserved.0,"aw",@nobits
	.weak		__nv_reservedSMEM_offset_0_alias
	.size		__nv_reservedSMEM_offset_0_alias, 0, 64
	.other		__nv_reservedSMEM_offset_0_alias,@"STO_CUDA_RESERVED_SHARED STV_DEFAULT"
__nv_reservedSMEM_offset_0_alias:
	.zero		0
	.zero		64


//--------------------- .nv.constant0._Z11tma_examplev --------------------------
	.section	.nv.constant0._Z11tma_examplev,"a",@progbits
	.sectionflags	@""
	.align	4
.nv.constant0._Z11tma_examplev:
	.zero		896


//--------------------- .nv.constant0._Z29stream_ordered_memory_examplev --------------------------
	.section	.nv.constant0._Z29stream_ordered_memory_examplev,"a",@progbits
	.sectionflags	@""
	.align	4
.nv.constant0._Z29stream_ordered_memory_examplev:
	.zero		896


//--------------------- .nv.constant0._Z16persistentKernelPfii --------------------------
	.section	.nv.constant0._Z16persistentKernelPfii,"a",@progbits
	.sectionflags	@""
	.align	4
.nv.constant0._Z16persistentKernelPfii:
	.zero		912


//--------------------- SYMBOLS --------------------------

	.type		.nv.reservedSmem.offset0,@object
	.size		.nv.reservedSmem.offset0,0x4
